//
// Generated by NVIDIA NVVM Compiler
//
// Compiler Build ID: CL-36424714
// Cuda compilation tools, release 13.0, V13.0.88
// Based on NVVM 20.0.0
//

.version 9.0
.target sm_100
.address_size 64

	// .globl	_Z14checkGlobalValv
.extern .func  (.param .b32 func_retval0) vprintf
(
	.param .b64 vprintf_param_0,
	.param .b64 vprintf_param_1
)
;
.global .align 4 .b8 devData[20];
.global .align 1 .b8 $str[29] = {100, 101, 118, 105, 99, 101, 32, 116, 104, 114, 101, 97, 100, 73, 100, 120, 58, 37, 100, 44, 32, 118, 97, 108, 58, 37, 102, 10};

.visible .entry _Z14checkGlobalValv()
{
	.local .align 16 .b8 	__local_depot0[16];
	.reg .b64 	%SP;
	.reg .b64 	%SPL;
	.reg .b32 	%r<4>;
	.reg .b32 	%f<4>;
	.reg .b64 	%rd<8>;
	.reg .b64 	%fd<2>;

	mov.u64 	%SPL, __local_depot0;
	cvta.local.u64 	%SP, %SPL;
	add.u64 	%rd1, %SP, 0;
	add.u64 	%rd2, %SPL, 0;
	mov.u32 	%r1, %tid.x;
	cvt.rn.f32.u32 	%f1, %r1;
	mul.wide.u32 	%rd3, %r1, 4;
	mov.u64 	%rd4, devData;
	add.s64 	%rd5, %rd4, %rd3;
	ld.global.f32 	%f2, [%rd5];
	mul.f32 	%f3, %f2, %f1;
	st.global.f32 	[%rd5], %f3;
	cvt.f64.f32 	%fd1, %f3;
	st.local.u32 	[%rd2], %r1;
	st.local.f64 	[%rd2+8], %fd1;
	mov.u64 	%rd6, $str;
	cvta.global.u64 	%rd7, %rd6;
	{ // callseq 0, 0
	.param .b64 param0;
	st.param.b64 	[param0], %rd7;
	.param .b64 param1;
	st.param.b64 	[param1], %rd1;
	.param .b32 retval0;
	call.uni (retval0), 
	vprintf, 
	(
	param0, 
	param1
	);
	ld.param.b32 	%r2, [retval0];
	} // callseq 0
	ret;

}


// ===== COMPILED SASS (sm_100) =====

	.target	sm_100

	.elftype	@"ET_EXEC"


//--------------------- .note.nv.tkinfo           --------------------------
	.section	.note.nv.tkinfo,"",@"SHT_NOTE"
	.sectionflags	@"SHF_NOTE_NV_TKINFO"
	.tkinfo
        /*0018*/ 	.word	0x00000002
        /*0030*/ 	.string	""
        /*0030*/ 	.string	"ptxas"
        /*0030*/ 	.string	"Cuda compilation tools, release 13.0, V13.0.88"
        /*0030*/ 	.string	"Build cuda_13.0.r13.0/compiler.36424714_0"
        /*0030*/ 	.string	"-arch sm_100 -m 64 "



//--------------------- .note.nv.cuinfo           --------------------------
	.section	.note.nv.cuinfo,"",@"SHT_NOTE"
	.sectionflags	@"SHF_NOTE_NV_CUINFO"
        /*0018*/ 	.short	0x0002
        /*001a*/ 	.short	0x0064
        /*001c*/ 	.short	0x0082
	.zero		2


//--------------------- .nv.info                  --------------------------
	.section	.nv.info,"",@"SHT_CUDA_INFO"
	.align	4


	//----- nvinfo : EIATTR_REGCOUNT
	.align		4
        /*0000*/ 	.byte	0x04, 0x2f
        /*0002*/ 	.short	(.L_3 - .L_2)
	.align		4
.L_2:
        /*0004*/ 	.word	index@(_Z14checkGlobalValv)
        /*0008*/ 	.word	0x00000018


	//----- nvinfo : EIATTR_FRAME_SIZE
	.align		4
.L_3:
        /*000c*/ 	.byte	0x04, 0x11
        /*000e*/ 	.short	(.L_5 - .L_4)
	.align		4
.L_4:
        /*0010*/ 	.word	index@(_Z14checkGlobalValv)
        /*0014*/ 	.word	0x00000010


	//----- nvinfo : EIATTR_MIN_STACK_SIZE
	.align		4
.L_5:
        /*0018*/ 	.byte	0x04, 0x12
        /*001a*/ 	.short	(.L_7 - .L_6)
	.align		4
.L_6:
        /*001c*/ 	.word	index@(_Z14checkGlobalValv)
        /*0020*/ 	.word	0x00000010
.L_7:


//--------------------- .nv.compat                --------------------------
	.section	.nv.compat,"",@"SHT_CUDA_COMPAT_INFO"
	.align	4
        /*0000*/ 	.byte	0x02, 0x09, 0x00, 0x00, 0x02, 0x02, 0x01, 0x00, 0x02, 0x05, 0x05, 0x00, 0x03, 0x07, 0x01, 0x01
        /*0010*/ 	.byte	0x02, 0x03, 0x00, 0x00, 0x02, 0x06, 0x01, 0x00, 0x04, 0x0b, 0x08, 0x00, 0x09, 0x00, 0x00, 0x00
        /*0020*/ 	.byte	0x00, 0x00, 0x00, 0x00


//--------------------- .nv.info._Z14checkGlobalValv --------------------------
	.section	.nv.info._Z14checkGlobalValv,"",@"SHT_CUDA_INFO"
	.sectionflags	@""
	.align	4


	//----- nvinfo : EIATTR_CUDA_API_VERSION
	.align		4
        /*0000*/ 	.byte	0x04, 0x37
        /*0002*/ 	.short	(.L_9 - .L_8)
.L_8:
        /*0004*/ 	.word	0x00000082


	//----- nvinfo : EIATTR_SPARSE_MMA_MASK
	.align		4
.L_9:
        /*0008*/ 	.byte	0x03, 0x50
        /*000a*/ 	.short	0x0000


	//----- nvinfo : EIATTR_MAXREG_COUNT
	.align		4
        /*000c*/ 	.byte	0x03, 0x1b
        /*000e*/ 	.short	0x00ff


	//----- nvinfo : EIATTR_EXTERNS
	.align		4
        /*0010*/ 	.byte	0x04, 0x0f
        /*0012*/ 	.short	(.L_11 - .L_10)


	//   ....[0]....
	.align		4
.L_10:
        /*0014*/ 	.word	index@(vprintf)


	//----- nvinfo : EIATTR_MERCURY_ISA_VERSION
	.align		4
.L_11:
        /*0018*/ 	.byte	0x03, 0x5f
        /*001a*/ 	.short	0x0101


	//----- nvinfo : EIATTR_VRC_CTA_INIT_COUNT
	.align		4
        /*001c*/ 	.byte	0x02, 0x4a
	.zero		1
	.zero		1


	//----- nvinfo : EIATTR_SYSCALL_OFFSETS
	.align		4
        /*0020*/ 	.byte	0x04, 0x46
        /*0022*/ 	.short	(.L_13 - .L_12)


	//   ....[0]....
.L_12:
        /*0024*/ 	.word	0x00000170


	//----- nvinfo : EIATTR_EXIT_INSTR_OFFSETS
	.align		4
.L_13:
        /*0028*/ 	.byte	0x04, 0x1c
        /*002a*/ 	.short	(.L_15 - .L_14)


	//   ....[0]....
.L_14:
        /*002c*/ 	.word	0x00000180


	//----- nvinfo : EIATTR_SW_WAR
	.align		4
.L_15:
        /*0030*/ 	.byte	0x04, 0x36
        /*0032*/ 	.short	(.L_17 - .L_16)
.L_16:
        /*0034*/ 	.word	0x00000008
.L_17:


//--------------------- .nv.callgraph             --------------------------
	.section	.nv.callgraph,"",@"SHT_CUDA_CALLGRAPH"
	.align	4
	.sectionentsize	8
	.align		4
        /*0000*/ 	.word	0x00000000
	.align		4
        /*0004*/ 	.word	0xffffffff
	.align		4
        /*0008*/ 	.word	index@(_Z14checkGlobalValv)
	.align		4
        /*000c*/ 	.word	index@(vprintf)
	.align		4
        /*0010*/ 	.word	0x00000000
	.align		4
        /*0014*/ 	.word	0xfffffffe
	.align		4
        /*0018*/ 	.word	0x00000000
	.align		4
        /*001c*/ 	.word	0xfffffffd
	.align		4
        /*0020*/ 	.word	0x00000000
	.align		4
        /*0024*/ 	.word	0xfffffffc


//--------------------- .nv.constant4             --------------------------
	.section	.nv.constant4,"a",@progbits
	.align	8
	.align		8
.nv.constant4:
        /*0000*/ 	.dword	vprintf
	.align		8
        /*0008*/ 	.dword	devData
	.align		8
        /*0010*/ 	.dword	$str


//--------------------- .text._Z14checkGlobalValv --------------------------
	.section	.text._Z14checkGlobalValv,"ax",@progbits
	.align	128
        .global         _Z14checkGlobalValv
        .type           _Z14checkGlobalValv,@function
        .size           _Z14checkGlobalValv,(.L_x_2 - _Z14checkGlobalValv)
        .other          _Z14checkGlobalValv,@"STO_CUDA_ENTRY STV_DEFAULT"
_Z14checkGlobalValv:
.text._Z14checkGlobalValv:
[----:B------:R-:W0:Y:S01]  /*0000*/  LDC R1, c[0x0][0x37c] ;  /* 0x0000df00ff017b82 */ /* 0x000e220000000800 */
[----:B------:R-:W1:Y:S07]  /*0010*/  S2R R8, SR_TID.X ;  /* 0x0000000000087919 */ /* 0x000e6e0000002100 */
[----:B------:R-:W1:Y:S01]  /*0020*/  LDC.64 R2, c[0x4][0x8] ;  /* 0x01000200ff027b82 */ /* 0x000e620000000a00 */
[----:B------:R-:W2:Y:S01]  /*0030*/  LDCU.64 UR4, c[0x0][0x358] ;  /* 0x00006b00ff0477ac */ /* 0x000ea20008000a00 */
[----:B0-----:R-:W-:Y:S01]  /*0040*/  VIADD R1, R1, 0xfffffff0 ;  /* 0xfffffff001017836 */ /* 0x001fe20000000000 */
[----:B------:R-:W0:Y:S01]  /*0050*/  LDCU UR6, c[0x0][0x2f8] ;  /* 0x00005f00ff0677ac */ /* 0x000e220008000800 */
[----:B------:R-:W3:Y:S01]  /*0060*/  LDCU.64 UR8, c[0x4][0x10] ;  /* 0x01000200ff0877ac */ /* 0x000ee20008000a00 */
[----:B-1----:R-:W-:-:S05]  /*0070*/  IMAD.WIDE.U32 R2, R8, 0x4, R2 ;  /* 0x0000000408027825 */ /* 0x002fca00078e0002 */
[----:B--2---:R-:W2:Y:S01]  /*0080*/  LDG.E R0, desc[UR4][R2.64] ;  /* 0x0000000402007981 */ /* 0x004ea2000c1e1900 */
[----:B------:R-:W-:Y:S01]  /*0090*/  I2FP.F32.U32 R9, R8 ;  /* 0x0000000800097245 */ /* 0x000fe20000201000 */
[----:B---3--:R-:W-:Y:S01]  /*00a0*/  IMAD.U32 R4, RZ, RZ, UR8 ;  /* 0x00000008ff047e24 */ /* 0x008fe2000f8e00ff */
[----:B0-----:R-:W-:Y:S01]  /*00b0*/  IADD3 R6, P0, PT, R1, UR6, RZ ;  /* 0x0000000601067c10 */ /* 0x001fe2000ff1e0ff */
[----:B------:R0:W-:Y:S01]  /*00c0*/  STL [R1], R8 ;  /* 0x0000000801007387 */ /* 0x0001e20000100800 */
[----:B------:R-:W-:Y:S01]  /*00d0*/  MOV R5, UR9 ;  /* 0x0000000900057c02 */ /* 0x000fe20008000f00 */
[----:B--2---:R-:W-:Y:S01]  /*00e0*/  FMUL R9, R9, R0 ;  /* 0x0000000009097220 */ /* 0x004fe20000400000 */
[----:B------:R-:W-:-:S03]  /*00f0*/  MOV R0, 0x0 ;  /* 0x0000000000007802 */ /* 0x000fc60000000f00 */
[----:B------:R-:W1:Y:S01]  /*0100*/  F2F.F64.F32 R10, R9 ;  /* 0x00000009000a7310 */ /* 0x000e620000201800 */
[----:B------:R0:W2:Y:S01]  /*0110*/  LDC.64 R12, c[0x4][R0] ;  /* 0x01000000000c7b82 */ /* 0x0000a20000000a00 */
[----:B------:R0:W-:Y:S01]  /*0120*/  STG.E desc[UR4][R2.64], R9 ;  /* 0x0000000902007986 */ /* 0x0001e2000c101904 */
[----:B------:R-:W3:Y:S03]  /*0130*/  LDCU UR4, c[0x0][0x2fc] ;  /* 0x00005f80ff0477ac */ /* 0x000ee60008000800 */
[----:B-1----:R0:W-:Y:S01]  /*0140*/  STL.64 [R1+0x8], R10 ;  /* 0x0000080a01007387 */ /* 0x0021e20000100a00 */
[----:B---3--:R-:W-:-:S07]  /*0150*/  IMAD.X R7, RZ, RZ, UR4, P0 ;  /* 0x00000004ff077e24 */ /* 0x008fce00080e06ff */
[----:B------:R-:W-:-:S07]  /*0160*/  LEPC R20, `(.L_x_0) ;  /* 0x000000001014794e */ /* 0x000fce0000000000 */
[----:B0-2---:R-:W-:Y:S05]  /*0170*/  CALL.ABS.NOINC R12 ;  /* 0x000000000c007343 */ /* 0x005fea0003c00000 */
.L_x_0:
[----:B------:R-:W-:Y:S05]  /*0180*/  EXIT ;  /* 0x000000000000794d */ /* 0x000fea0003800000 */
.L_x_1:
[----:B------:R-:W-:-:S00]  /*0190*/  BRA `(.L_x_1) ;  /* 0xfffffffc00fc7947 */ /* 0x000fc0000383ffff */
[----:B------:R-:W-:-:S00]  /*01a0*/  NOP ;  /* 0x0000000000007918 */ /* 0x000fc00000000000 */
        /* <DEDUP_REMOVED lines=13> */
.L_x_2:


//--------------------- .nv.global.init           --------------------------
	.section	.nv.global.init,"aw",@progbits
.nv.global.init:
	.type		$str,@object
	.size		$str,(.L_1 - $str)
$str:
        /*0000*/ 	.byte	0x64, 0x65, 0x76, 0x69, 0x63, 0x65, 0x20, 0x74, 0x68, 0x72, 0x65, 0x61, 0x64, 0x49, 0x64, 0x78
        /*0010*/ 	.byte	0x3a, 0x25, 0x64, 0x2c, 0x20, 0x76, 0x61, 0x6c, 0x3a, 0x25, 0x66, 0x0a, 0x00
.L_1:


//--------------------- .nv.shared.reserved.0     --------------------------
	.section	.nv.shared.reserved.0,"aw",@nobits
	.weak		__nv_reservedSMEM_offset_0_alias
	.size		__nv_reservedSMEM_offset_0_alias, 0, 64
	.other		__nv_reservedSMEM_offset_0_alias,@"STO_CUDA_RESERVED_SHARED STV_DEFAULT"
__nv_reservedSMEM_offset_0_alias:
	.zero		0
	.zero		64


//--------------------- .nv.global                --------------------------
	.section	.nv.global,"aw",@nobits
	.align	4
.nv.global:
	.type		devData,@object
	.size		devData,(.L_0 - devData)
devData:
	.zero		20
.L_0:


//--------------------- .nv.constant0._Z14checkGlobalValv --------------------------
	.section	.nv.constant0._Z14checkGlobalValv,"a",@progbits
	.sectionflags	@""
	.align	4
.nv.constant0._Z14checkGlobalValv:
	.zero		896


//--------------------- SYMBOLS --------------------------

	.type		.nv.reservedSmem.offset0,@object
	.size		.nv.reservedSmem.offset0,0x4
	.type		vprintf,@function
